//
// Generated by NVIDIA NVVM Compiler
//
// Compiler Build ID: CL-36424714
// Cuda compilation tools, release 13.0, V13.0.88
// Based on NVVM 20.0.0
//

.version 9.0
.target sm_100
.address_size 64

	// .globl	_Z10rmm_kernelPKiS0_Piiii
// _ZZ10rmm_kernelPKiS0_PiiiiE2sA has been demoted
// _ZZ10rmm_kernelPKiS0_PiiiiE2sB has been demoted

.visible .entry _Z10rmm_kernelPKiS0_Piiii(
	.param .u64 .ptr .align 1 _Z10rmm_kernelPKiS0_Piiii_param_0,
	.param .u64 .ptr .align 1 _Z10rmm_kernelPKiS0_Piiii_param_1,
	.param .u64 .ptr .align 1 _Z10rmm_kernelPKiS0_Piiii_param_2,
	.param .u32 _Z10rmm_kernelPKiS0_Piiii_param_3,
	.param .u32 _Z10rmm_kernelPKiS0_Piiii_param_4,
	.param .u32 _Z10rmm_kernelPKiS0_Piiii_param_5
)
{
	.reg .pred 	%p<40>;
	.reg .b32 	%r<356>;
	.reg .b64 	%rd<15>;
	// demoted variable
	.shared .align 4 .b8 _ZZ10rmm_kernelPKiS0_PiiiiE2sA[2048];
	// demoted variable
	.shared .align 4 .b8 _ZZ10rmm_kernelPKiS0_PiiiiE2sB[2048];
	ld.param.u64 	%rd3, [_Z10rmm_kernelPKiS0_Piiii_param_0];
	ld.param.u64 	%rd4, [_Z10rmm_kernelPKiS0_Piiii_param_1];
	ld.param.u64 	%rd5, [_Z10rmm_kernelPKiS0_Piiii_param_2];
	ld.param.u32 	%r90, [_Z10rmm_kernelPKiS0_Piiii_param_3];
	ld.param.u32 	%r88, [_Z10rmm_kernelPKiS0_Piiii_param_4];
	ld.param.u32 	%r89, [_Z10rmm_kernelPKiS0_Piiii_param_5];
	mov.u32 	%r91, %ctaid.y;
	shl.b32 	%r92, %r91, 4;
	mov.u32 	%r1, %tid.y;
	add.s32 	%r2, %r92, %r1;
	mov.u32 	%r93, %ctaid.x;
	shl.b32 	%r94, %r93, 4;
	mov.u32 	%r3, %tid.x;
	add.s32 	%r4, %r94, %r3;
	shr.u32 	%r95, %r90, 31;
	add.s32 	%r96, %r90, %r95;
	shr.s32 	%r97, %r96, 1;
	setp.ge.s32 	%p4, %r2, %r97;
	mov.pred 	%p39, 0;
	@%p4 bra 	$L__BB0_2;
	shr.u32 	%r98, %r89, 31;
	add.s32 	%r99, %r89, %r98;
	shr.s32 	%r100, %r99, 1;
	setp.lt.s32 	%p39, %r4, %r100;
$L__BB0_2:
	setp.lt.s32 	%p5, %r88, 1;
	mov.b32 	%r341, 0;
	@%p5 bra 	$L__BB0_60;
	add.s32 	%r103, %r88, 15;
	shr.u32 	%r5, %r103, 4;
	shl.b32 	%r104, %r1, 7;
	mov.u32 	%r105, _ZZ10rmm_kernelPKiS0_PiiiiE2sA;
	add.s32 	%r6, %r105, %r104;
	shl.b32 	%r106, %r3, 2;
	add.s32 	%r7, %r6, %r106;
	mov.u32 	%r107, _ZZ10rmm_kernelPKiS0_PiiiiE2sB;
	add.s32 	%r108, %r107, %r104;
	shl.b32 	%r8, %r3, 3;
	add.s32 	%r9, %r108, %r8;
	cvta.to.global.u64 	%rd1, %rd3;
	cvta.to.global.u64 	%rd2, %rd4;
	mul.lo.s32 	%r109, %r2, %r88;
	shl.b32 	%r10, %r109, 1;
	mov.b32 	%r324, 0;
	mul.wide.u32 	%rd8, %r88, 4;
	not.pred 	%p9, %p39;
	mov.u32 	%r341, %r324;
$L__BB0_4:
	shl.b32 	%r13, %r324, 4;
	sub.s32 	%r14, %r88, %r13;
	min.s32 	%r15, %r14, 16;
	max.s32 	%r110, %r15, 4;
	add.s32 	%r111, %r110, -1;
	shr.u32 	%r112, %r111, 2;
	add.s32 	%r16, %r112, 1;
	add.s32 	%r17, %r13, %r3;
	setp.ge.s32 	%p6, %r17, %r88;
	@%p6 bra 	$L__BB0_6;
	add.s32 	%r114, %r17, %r10;
	mul.wide.s32 	%rd6, %r114, 4;
	add.s64 	%rd7, %rd1, %rd6;
	ld.global.nc.u32 	%r115, [%rd7];
	st.shared.u32 	[%r7], %r115;
	add.s64 	%rd9, %rd7, %rd8;
	ld.global.nc.u32 	%r326, [%rd9];
	bra.uni 	$L__BB0_7;
$L__BB0_6:
	mov.b32 	%r326, 0;
	st.shared.u32 	[%r7], %r326;
$L__BB0_7:
	st.shared.u32 	[%r7+64], %r326;
	add.s32 	%r20, %r13, %r1;
	setp.ge.s32 	%p7, %r20, %r88;
	@%p7 bra 	$L__BB0_9;
	shl.b32 	%r117, %r4, 1;
	mad.lo.s32 	%r118, %r20, %r89, %r117;
	mul.wide.s32 	%rd10, %r118, 4;
	add.s64 	%rd11, %rd2, %rd10;
	ld.global.nc.u32 	%r119, [%rd11];
	st.shared.u32 	[%r9], %r119;
	ld.global.nc.u32 	%r327, [%rd11+4];
	bra.uni 	$L__BB0_10;
$L__BB0_9:
	mov.b32 	%r327, 0;
	st.shared.u32 	[%r9], %r327;
$L__BB0_10:
	st.shared.u32 	[%r9+4], %r327;
	bar.sync 	0;
	setp.lt.s32 	%p8, %r14, 1;
	or.pred  	%p10, %p9, %p8;
	@%p10 bra 	$L__BB0_59;
	and.b32  	%r23, %r16, 3;
	setp.lt.u32 	%p11, %r14, 13;
	mov.b32 	%r344, 0;
	@%p11 bra 	$L__BB0_38;
	and.b32  	%r24, %r16, 2147483644;
	mov.b32 	%r344, 0;
	mov.u32 	%r330, %r344;
$L__BB0_13:
	.pragma "nounroll";
	shl.b32 	%r123, %r344, 2;
	add.s32 	%r28, %r6, %r123;
	ld.shared.u32 	%r124, [%r28];
	ld.shared.u32 	%r125, [%r28+64];
	shl.b32 	%r126, %r344, 7;
	mov.u32 	%r127, _ZZ10rmm_kernelPKiS0_PiiiiE2sB;
	add.s32 	%r128, %r127, %r126;
	add.s32 	%r29, %r128, %r8;
	ld.shared.u32 	%r129, [%r29];
	ld.shared.u32 	%r130, [%r29+4];
	add.s32 	%r131, %r125, %r124;
	mad.lo.s32 	%r132, %r131, %r129, %r341;
	mad.lo.s32 	%r332, %r130, %r131, %r132;
	add.s32 	%r133, %r344, 1;
	setp.ge.s32 	%p12, %r133, %r15;
	@%p12 bra 	$L__BB0_15;
	ld.shared.u32 	%r134, [%r28+4];
	ld.shared.u32 	%r135, [%r28+68];
	ld.shared.u32 	%r136, [%r29+128];
	ld.shared.u32 	%r137, [%r29+132];
	add.s32 	%r138, %r135, %r134;
	mad.lo.s32 	%r139, %r138, %r136, %r332;
	mad.lo.s32 	%r332, %r137, %r138, %r139;
$L__BB0_15:
	add.s32 	%r140, %r344, 2;
	setp.ge.s32 	%p13, %r140, %r15;
	@%p13 bra 	$L__BB0_17;
	ld.shared.u32 	%r141, [%r28+8];
	ld.shared.u32 	%r142, [%r28+72];
	ld.shared.u32 	%r143, [%r29+256];
	ld.shared.u32 	%r144, [%r29+260];
	add.s32 	%r145, %r142, %r141;
	mad.lo.s32 	%r146, %r145, %r143, %r332;
	mad.lo.s32 	%r332, %r144, %r145, %r146;
$L__BB0_17:
	add.s32 	%r147, %r344, 3;
	setp.ge.s32 	%p14, %r147, %r15;
	@%p14 bra 	$L__BB0_19;
	ld.shared.u32 	%r148, [%r28+12];
	ld.shared.u32 	%r149, [%r28+76];
	ld.shared.u32 	%r150, [%r29+384];
	ld.shared.u32 	%r151, [%r29+388];
	add.s32 	%r152, %r149, %r148;
	mad.lo.s32 	%r153, %r152, %r150, %r332;
	mad.lo.s32 	%r332, %r151, %r152, %r153;
$L__BB0_19:
	ld.shared.u32 	%r154, [%r28+16];
	ld.shared.u32 	%r155, [%r28+80];
	ld.shared.u32 	%r156, [%r29+512];
	ld.shared.u32 	%r157, [%r29+516];
	add.s32 	%r158, %r155, %r154;
	mad.lo.s32 	%r159, %r158, %r156, %r332;
	mad.lo.s32 	%r335, %r157, %r158, %r159;
	add.s32 	%r160, %r344, 5;
	setp.ge.s32 	%p15, %r160, %r15;
	@%p15 bra 	$L__BB0_21;
	ld.shared.u32 	%r161, [%r28+20];
	ld.shared.u32 	%r162, [%r28+84];
	ld.shared.u32 	%r163, [%r29+640];
	ld.shared.u32 	%r164, [%r29+644];
	add.s32 	%r165, %r162, %r161;
	mad.lo.s32 	%r166, %r165, %r163, %r335;
	mad.lo.s32 	%r335, %r164, %r165, %r166;
$L__BB0_21:
	add.s32 	%r167, %r344, 6;
	setp.ge.s32 	%p16, %r167, %r15;
	@%p16 bra 	$L__BB0_23;
	ld.shared.u32 	%r168, [%r28+24];
	ld.shared.u32 	%r169, [%r28+88];
	ld.shared.u32 	%r170, [%r29+768];
	ld.shared.u32 	%r171, [%r29+772];
	add.s32 	%r172, %r169, %r168;
	mad.lo.s32 	%r173, %r172, %r170, %r335;
	mad.lo.s32 	%r335, %r171, %r172, %r173;
$L__BB0_23:
	add.s32 	%r174, %r344, 7;
	setp.ge.s32 	%p17, %r174, %r15;
	@%p17 bra 	$L__BB0_25;
	ld.shared.u32 	%r175, [%r28+28];
	ld.shared.u32 	%r176, [%r28+92];
	ld.shared.u32 	%r177, [%r29+896];
	ld.shared.u32 	%r178, [%r29+900];
	add.s32 	%r179, %r176, %r175;
	mad.lo.s32 	%r180, %r179, %r177, %r335;
	mad.lo.s32 	%r335, %r178, %r179, %r180;
$L__BB0_25:
	ld.shared.u32 	%r181, [%r28+32];
	ld.shared.u32 	%r182, [%r28+96];
	ld.shared.u32 	%r183, [%r29+1024];
	ld.shared.u32 	%r184, [%r29+1028];
	add.s32 	%r185, %r182, %r181;
	mad.lo.s32 	%r186, %r185, %r183, %r335;
	mad.lo.s32 	%r338, %r184, %r185, %r186;
	add.s32 	%r187, %r344, 9;
	setp.ge.s32 	%p18, %r187, %r15;
	@%p18 bra 	$L__BB0_27;
	ld.shared.u32 	%r188, [%r28+36];
	ld.shared.u32 	%r189, [%r28+100];
	ld.shared.u32 	%r190, [%r29+1152];
	ld.shared.u32 	%r191, [%r29+1156];
	add.s32 	%r192, %r189, %r188;
	mad.lo.s32 	%r193, %r192, %r190, %r338;
	mad.lo.s32 	%r338, %r191, %r192, %r193;
$L__BB0_27:
	add.s32 	%r194, %r344, 10;
	setp.ge.s32 	%p19, %r194, %r15;
	@%p19 bra 	$L__BB0_29;
	ld.shared.u32 	%r195, [%r28+40];
	ld.shared.u32 	%r196, [%r28+104];
	ld.shared.u32 	%r197, [%r29+1280];
	ld.shared.u32 	%r198, [%r29+1284];
	add.s32 	%r199, %r196, %r195;
	mad.lo.s32 	%r200, %r199, %r197, %r338;
	mad.lo.s32 	%r338, %r198, %r199, %r200;
$L__BB0_29:
	add.s32 	%r201, %r344, 11;
	setp.ge.s32 	%p20, %r201, %r15;
	@%p20 bra 	$L__BB0_31;
	ld.shared.u32 	%r202, [%r28+44];
	ld.shared.u32 	%r203, [%r28+108];
	ld.shared.u32 	%r204, [%r29+1408];
	ld.shared.u32 	%r205, [%r29+1412];
	add.s32 	%r206, %r203, %r202;
	mad.lo.s32 	%r207, %r206, %r204, %r338;
	mad.lo.s32 	%r338, %r205, %r206, %r207;
$L__BB0_31:
	ld.shared.u32 	%r208, [%r28+48];
	ld.shared.u32 	%r209, [%r28+112];
	ld.shared.u32 	%r210, [%r29+1536];
	ld.shared.u32 	%r211, [%r29+1540];
	add.s32 	%r212, %r209, %r208;
	mad.lo.s32 	%r213, %r212, %r210, %r338;
	mad.lo.s32 	%r341, %r211, %r212, %r213;
	add.s32 	%r214, %r344, 13;
	setp.ge.s32 	%p21, %r214, %r15;
	@%p21 bra 	$L__BB0_33;
	ld.shared.u32 	%r215, [%r28+52];
	ld.shared.u32 	%r216, [%r28+116];
	ld.shared.u32 	%r217, [%r29+1664];
	ld.shared.u32 	%r218, [%r29+1668];
	add.s32 	%r219, %r216, %r215;
	mad.lo.s32 	%r220, %r219, %r217, %r341;
	mad.lo.s32 	%r341, %r218, %r219, %r220;
$L__BB0_33:
	add.s32 	%r221, %r344, 14;
	setp.ge.s32 	%p22, %r221, %r15;
	@%p22 bra 	$L__BB0_35;
	ld.shared.u32 	%r222, [%r28+56];
	ld.shared.u32 	%r223, [%r28+120];
	ld.shared.u32 	%r224, [%r29+1792];
	ld.shared.u32 	%r225, [%r29+1796];
	add.s32 	%r226, %r223, %r222;
	mad.lo.s32 	%r227, %r226, %r224, %r341;
	mad.lo.s32 	%r341, %r225, %r226, %r227;
$L__BB0_35:
	add.s32 	%r228, %r344, 15;
	setp.ge.s32 	%p23, %r228, %r15;
	@%p23 bra 	$L__BB0_37;
	ld.shared.u32 	%r229, [%r28+60];
	ld.shared.u32 	%r230, [%r28+124];
	ld.shared.u32 	%r231, [%r29+1920];
	ld.shared.u32 	%r232, [%r29+1924];
	add.s32 	%r233, %r230, %r229;
	mad.lo.s32 	%r234, %r233, %r231, %r341;
	mad.lo.s32 	%r341, %r232, %r233, %r234;
$L__BB0_37:
	add.s32 	%r344, %r344, 16;
	add.s32 	%r330, %r330, 4;
	setp.ne.s32 	%p24, %r330, %r24;
	@%p24 bra 	$L__BB0_13;
$L__BB0_38:
	setp.eq.s32 	%p25, %r23, 0;
	@%p25 bra 	$L__BB0_59;
	shl.b32 	%r235, %r344, 2;
	add.s32 	%r63, %r6, %r235;
	ld.shared.u32 	%r236, [%r63];
	ld.shared.u32 	%r237, [%r63+64];
	shl.b32 	%r238, %r344, 7;
	mov.u32 	%r239, _ZZ10rmm_kernelPKiS0_PiiiiE2sB;
	add.s32 	%r240, %r239, %r238;
	add.s32 	%r64, %r240, %r8;
	ld.shared.u32 	%r241, [%r64];
	ld.shared.u32 	%r242, [%r64+4];
	add.s32 	%r243, %r237, %r236;
	mad.lo.s32 	%r244, %r243, %r241, %r341;
	mad.lo.s32 	%r341, %r242, %r243, %r244;
	add.s32 	%r245, %r344, 1;
	setp.ge.s32 	%p26, %r245, %r15;
	@%p26 bra 	$L__BB0_41;
	ld.shared.u32 	%r246, [%r63+4];
	ld.shared.u32 	%r247, [%r63+68];
	ld.shared.u32 	%r248, [%r64+128];
	ld.shared.u32 	%r249, [%r64+132];
	add.s32 	%r250, %r247, %r246;
	mad.lo.s32 	%r251, %r250, %r248, %r341;
	mad.lo.s32 	%r341, %r249, %r250, %r251;
$L__BB0_41:
	add.s32 	%r252, %r344, 2;
	setp.ge.s32 	%p27, %r252, %r15;
	@%p27 bra 	$L__BB0_43;
	ld.shared.u32 	%r253, [%r63+8];
	ld.shared.u32 	%r254, [%r63+72];
	ld.shared.u32 	%r255, [%r64+256];
	ld.shared.u32 	%r256, [%r64+260];
	add.s32 	%r257, %r254, %r253;
	mad.lo.s32 	%r258, %r257, %r255, %r341;
	mad.lo.s32 	%r341, %r256, %r257, %r258;
$L__BB0_43:
	add.s32 	%r259, %r344, 3;
	setp.ge.s32 	%p28, %r259, %r15;
	@%p28 bra 	$L__BB0_45;
	ld.shared.u32 	%r260, [%r63+12];
	ld.shared.u32 	%r261, [%r63+76];
	ld.shared.u32 	%r262, [%r64+384];
	ld.shared.u32 	%r263, [%r64+388];
	add.s32 	%r264, %r261, %r260;
	mad.lo.s32 	%r265, %r264, %r262, %r341;
	mad.lo.s32 	%r341, %r263, %r264, %r265;
$L__BB0_45:
	setp.eq.s32 	%p29, %r23, 1;
	@%p29 bra 	$L__BB0_59;
	ld.shared.u32 	%r266, [%r63+16];
	ld.shared.u32 	%r267, [%r63+80];
	ld.shared.u32 	%r268, [%r64+512];
	ld.shared.u32 	%r269, [%r64+516];
	add.s32 	%r270, %r267, %r266;
	mad.lo.s32 	%r271, %r270, %r268, %r341;
	mad.lo.s32 	%r341, %r269, %r270, %r271;
	add.s32 	%r272, %r344, 5;
	setp.ge.s32 	%p30, %r272, %r15;
	@%p30 bra 	$L__BB0_48;
	ld.shared.u32 	%r273, [%r63+20];
	ld.shared.u32 	%r274, [%r63+84];
	ld.shared.u32 	%r275, [%r64+640];
	ld.shared.u32 	%r276, [%r64+644];
	add.s32 	%r277, %r274, %r273;
	mad.lo.s32 	%r278, %r277, %r275, %r341;
	mad.lo.s32 	%r341, %r276, %r277, %r278;
$L__BB0_48:
	add.s32 	%r279, %r344, 6;
	setp.ge.s32 	%p31, %r279, %r15;
	@%p31 bra 	$L__BB0_50;
	ld.shared.u32 	%r280, [%r63+24];
	ld.shared.u32 	%r281, [%r63+88];
	ld.shared.u32 	%r282, [%r64+768];
	ld.shared.u32 	%r283, [%r64+772];
	add.s32 	%r284, %r281, %r280;
	mad.lo.s32 	%r285, %r284, %r282, %r341;
	mad.lo.s32 	%r341, %r283, %r284, %r285;
$L__BB0_50:
	add.s32 	%r286, %r344, 7;
	setp.ge.s32 	%p32, %r286, %r15;
	@%p32 bra 	$L__BB0_52;
	ld.shared.u32 	%r287, [%r63+28];
	ld.shared.u32 	%r288, [%r63+92];
	ld.shared.u32 	%r289, [%r64+896];
	ld.shared.u32 	%r290, [%r64+900];
	add.s32 	%r291, %r288, %r287;
	mad.lo.s32 	%r292, %r291, %r289, %r341;
	mad.lo.s32 	%r341, %r290, %r291, %r292;
$L__BB0_52:
	setp.eq.s32 	%p33, %r23, 2;
	@%p33 bra 	$L__BB0_59;
	ld.shared.u32 	%r293, [%r63+32];
	ld.shared.u32 	%r294, [%r63+96];
	ld.shared.u32 	%r295, [%r64+1024];
	ld.shared.u32 	%r296, [%r64+1028];
	add.s32 	%r297, %r294, %r293;
	mad.lo.s32 	%r298, %r297, %r295, %r341;
	mad.lo.s32 	%r341, %r296, %r297, %r298;
	add.s32 	%r299, %r344, 9;
	setp.ge.s32 	%p34, %r299, %r15;
	@%p34 bra 	$L__BB0_55;
	ld.shared.u32 	%r300, [%r63+36];
	ld.shared.u32 	%r301, [%r63+100];
	ld.shared.u32 	%r302, [%r64+1152];
	ld.shared.u32 	%r303, [%r64+1156];
	add.s32 	%r304, %r301, %r300;
	mad.lo.s32 	%r305, %r304, %r302, %r341;
	mad.lo.s32 	%r341, %r303, %r304, %r305;
$L__BB0_55:
	add.s32 	%r306, %r344, 10;
	setp.ge.s32 	%p35, %r306, %r15;
	@%p35 bra 	$L__BB0_57;
	ld.shared.u32 	%r307, [%r63+40];
	ld.shared.u32 	%r308, [%r63+104];
	ld.shared.u32 	%r309, [%r64+1280];
	ld.shared.u32 	%r310, [%r64+1284];
	add.s32 	%r311, %r308, %r307;
	mad.lo.s32 	%r312, %r311, %r309, %r341;
	mad.lo.s32 	%r341, %r310, %r311, %r312;
$L__BB0_57:
	add.s32 	%r313, %r344, 11;
	setp.ge.s32 	%p36, %r313, %r15;
	@%p36 bra 	$L__BB0_59;
	ld.shared.u32 	%r314, [%r63+44];
	ld.shared.u32 	%r315, [%r63+108];
	ld.shared.u32 	%r316, [%r64+1408];
	ld.shared.u32 	%r317, [%r64+1412];
	add.s32 	%r318, %r315, %r314;
	mad.lo.s32 	%r319, %r318, %r316, %r341;
	mad.lo.s32 	%r341, %r317, %r318, %r319;
$L__BB0_59:
	bar.sync 	0;
	add.s32 	%r324, %r324, 1;
	setp.ne.s32 	%p37, %r324, %r5;
	@%p37 bra 	$L__BB0_4;
$L__BB0_60:
	not.pred 	%p38, %p39;
	@%p38 bra 	$L__BB0_62;
	shr.u32 	%r320, %r89, 31;
	add.s32 	%r321, %r89, %r320;
	shr.s32 	%r322, %r321, 1;
	mad.lo.s32 	%r323, %r322, %r2, %r4;
	cvta.to.global.u64 	%rd12, %rd5;
	mul.wide.s32 	%rd13, %r323, 4;
	add.s64 	%rd14, %rd12, %rd13;
	st.global.u32 	[%rd14], %r341;
$L__BB0_62:
	ret;

}


// ===== COMPILED SASS (sm_100) =====

	.target	sm_100

	.elftype	@"ET_EXEC"


//--------------------- .note.nv.tkinfo           --------------------------
	.section	.note.nv.tkinfo,"",@"SHT_NOTE"
	.sectionflags	@"SHF_NOTE_NV_TKINFO"
	.tkinfo
        /*0018*/ 	.word	0x00000002
        /*0030*/ 	.string	""
        /*0030*/ 	.string	"ptxas"
        /*0030*/ 	.string	"Cuda compilation tools, release 13.0, V13.0.88"
        /*0030*/ 	.string	"Build cuda_13.0.r13.0/compiler.36424714_0"
        /*0030*/ 	.string	"-arch sm_100 -m 64 "



//--------------------- .note.nv.cuinfo           --------------------------
	.section	.note.nv.cuinfo,"",@"SHT_NOTE"
	.sectionflags	@"SHF_NOTE_NV_CUINFO"
        /*0018*/ 	.short	0x0002
        /*001a*/ 	.short	0x0064
        /*001c*/ 	.short	0x0082
	.zero		2


//--------------------- .nv.info                  --------------------------
	.section	.nv.info,"",@"SHT_CUDA_INFO"
	.align	4


	//----- nvinfo : EIATTR_REGCOUNT
	.align		4
        /*0000*/ 	.byte	0x04, 0x2f
        /*0002*/ 	.short	(.L_1 - .L_0)
	.align		4
.L_0:
        /*0004*/ 	.word	index@(_Z10rmm_kernelPKiS0_Piiii)
        /*0008*/ 	.word	0x00000020


	//----- nvinfo : EIATTR_FRAME_SIZE
	.align		4
.L_1:
        /*000c*/ 	.byte	0x04, 0x11
        /*000e*/ 	.short	(.L_3 - .L_2)
	.align		4
.L_2:
        /*0010*/ 	.word	index@(_Z10rmm_kernelPKiS0_Piiii)
        /*0014*/ 	.word	0x00000000


	//----- nvinfo : EIATTR_MIN_STACK_SIZE
	.align		4
.L_3:
        /*0018*/ 	.byte	0x04, 0x12
        /*001a*/ 	.short	(.L_5 - .L_4)
	.align		4
.L_4:
        /*001c*/ 	.word	index@(_Z10rmm_kernelPKiS0_Piiii)
        /*0020*/ 	.word	0x00000000
.L_5:


//--------------------- .nv.compat                --------------------------
	.section	.nv.compat,"",@"SHT_CUDA_COMPAT_INFO"
	.align	4
        /*0000*/ 	.byte	0x02, 0x09, 0x00, 0x00, 0x02, 0x02, 0x01, 0x00, 0x02, 0x05, 0x05, 0x00, 0x03, 0x07, 0x01, 0x01
        /*0010*/ 	.byte	0x02, 0x03, 0x00, 0x00, 0x02, 0x06, 0x01, 0x00, 0x04, 0x0b, 0x08, 0x00, 0x09, 0x00, 0x00, 0x00
        /*0020*/ 	.byte	0x00, 0x00, 0x00, 0x00


//--------------------- .nv.info._Z10rmm_kernelPKiS0_Piiii --------------------------
	.section	.nv.info._Z10rmm_kernelPKiS0_Piiii,"",@"SHT_CUDA_INFO"
	.sectionflags	@""
	.align	4


	//----- nvinfo : EIATTR_CUDA_API_VERSION
	.align		4
        /*0000*/ 	.byte	0x04, 0x37
        /*0002*/ 	.short	(.L_7 - .L_6)
.L_6:
        /*0004*/ 	.word	0x00000082


	//----- nvinfo : EIATTR_KPARAM_INFO
	.align		4
.L_7:
        /*0008*/ 	.byte	0x04, 0x17
        /*000a*/ 	.short	(.L_9 - .L_8)
.L_8:
        /*000c*/ 	.word	0x00000000
        /*0010*/ 	.short	0x0005
        /*0012*/ 	.short	0x0020
        /*0014*/ 	.byte	0x00, 0xf0, 0x11, 0x00


	//----- nvinfo : EIATTR_KPARAM_INFO
	.align		4
.L_9:
        /*0018*/ 	.byte	0x04, 0x17
        /*001a*/ 	.short	(.L_11 - .L_10)
.L_10:
        /*001c*/ 	.word	0x00000000
        /*0020*/ 	.short	0x0004
        /*0022*/ 	.short	0x001c
        /*0024*/ 	.byte	0x00, 0xf0, 0x11, 0x00


	//----- nvinfo : EIATTR_KPARAM_INFO
	.align		4
.L_11:
        /*0028*/ 	.byte	0x04, 0x17
        /*002a*/ 	.short	(.L_13 - .L_12)
.L_12:
        /*002c*/ 	.word	0x00000000
        /*0030*/ 	.short	0x0003
        /*0032*/ 	.short	0x0018
        /*0034*/ 	.byte	0x00, 0xf0, 0x11, 0x00


	//----- nvinfo : EIATTR_KPARAM_INFO
	.align		4
.L_13:
        /*0038*/ 	.byte	0x04, 0x17
        /*003a*/ 	.short	(.L_15 - .L_14)
.L_14:
        /*003c*/ 	.word	0x00000000
        /*0040*/ 	.short	0x0002
        /*0042*/ 	.short	0x0010
        /*0044*/ 	.byte	0x00, 0xf5, 0x21, 0x00


	//----- nvinfo : EIATTR_KPARAM_INFO
	.align		4
.L_15:
        /*0048*/ 	.byte	0x04, 0x17
        /*004a*/ 	.short	(.L_17 - .L_16)
.L_16:
        /*004c*/ 	.word	0x00000000
        /*0050*/ 	.short	0x0001
        /*0052*/ 	.short	0x0008
        /*0054*/ 	.byte	0x00, 0xf5, 0x21, 0x00


	//----- nvinfo : EIATTR_KPARAM_INFO
	.align		4
.L_17:
        /*0058*/ 	.byte	0x04, 0x17
        /*005a*/ 	.short	(.L_19 - .L_18)
.L_18:
        /*005c*/ 	.word	0x00000000
        /*0060*/ 	.short	0x0000
        /*0062*/ 	.short	0x0000
        /*0064*/ 	.byte	0x00, 0xf5, 0x21, 0x00


	//----- nvinfo : EIATTR_SPARSE_MMA_MASK
	.align		4
.L_19:
        /*0068*/ 	.byte	0x03, 0x50
        /*006a*/ 	.short	0x0000


	//----- nvinfo : EIATTR_MAXREG_COUNT
	.align		4
        /*006c*/ 	.byte	0x03, 0x1b
        /*006e*/ 	.short	0x00ff


	//----- nvinfo : EIATTR_NUM_BARRIERS
	.align		4
        /*0070*/ 	.byte	0x02, 0x4c
        /*0072*/ 	.byte	0x01
	.zero		1


	//----- nvinfo : EIATTR_MERCURY_ISA_VERSION
	.align		4
        /*0074*/ 	.byte	0x03, 0x5f
        /*0076*/ 	.short	0x0101


	//----- nvinfo : EIATTR_VRC_CTA_INIT_COUNT
	.align		4
        /*0078*/ 	.byte	0x02, 0x4a
	.zero		1
	.zero		1


	//----- nvinfo : EIATTR_EXIT_INSTR_OFFSETS
	.align		4
        /*007c*/ 	.byte	0x04, 0x1c
        /*007e*/ 	.short	(.L_21 - .L_20)


	//   ....[0]....
.L_20:
        /*0080*/ 	.word	0x00001110


	//   ....[1]....
        /*0084*/ 	.word	0x00001190


	//----- nvinfo : EIATTR_CRS_STACK_SIZE
	.align		4
.L_21:
        /*0088*/ 	.byte	0x04, 0x1e
        /*008a*/ 	.short	(.L_23 - .L_22)
.L_22:
        /*008c*/ 	.word	0x00000000


	//----- nvinfo : EIATTR_CBANK_PARAM_SIZE
	.align		4
.L_23:
        /*0090*/ 	.byte	0x03, 0x19
        /*0092*/ 	.short	0x0024


	//----- nvinfo : EIATTR_PARAM_CBANK
	.align		4
        /*0094*/ 	.byte	0x04, 0x0a
        /*0096*/ 	.short	(.L_25 - .L_24)
	.align		4
.L_24:
        /*0098*/ 	.word	index@(.nv.constant0._Z10rmm_kernelPKiS0_Piiii)
        /*009c*/ 	.short	0x0380
        /*009e*/ 	.short	0x0024


	//----- nvinfo : EIATTR_SW_WAR
	.align		4
.L_25:
        /*00a0*/ 	.byte	0x04, 0x36
        /*00a2*/ 	.short	(.L_27 - .L_26)
.L_26:
        /*00a4*/ 	.word	0x00000008
.L_27:


//--------------------- .nv.callgraph             --------------------------
	.section	.nv.callgraph,"",@"SHT_CUDA_CALLGRAPH"
	.align	4
	.sectionentsize	8
	.align		4
        /*0000*/ 	.word	0x00000000
	.align		4
        /*0004*/ 	.word	0xffffffff
	.align		4
        /*0008*/ 	.word	0x00000000
	.align		4
        /*000c*/ 	.word	0xfffffffe
	.align		4
        /*0010*/ 	.word	0x00000000
	.align		4
        /*0014*/ 	.word	0xfffffffd
	.align		4
        /*0018*/ 	.word	0x00000000
	.align		4
        /*001c*/ 	.word	0xfffffffc


//--------------------- .text._Z10rmm_kernelPKiS0_Piiii --------------------------
	.section	.text._Z10rmm_kernelPKiS0_Piiii,"ax",@progbits
	.align	128
        .global         _Z10rmm_kernelPKiS0_Piiii
        .type           _Z10rmm_kernelPKiS0_Piiii,@function
        .size           _Z10rmm_kernelPKiS0_Piiii,(.L_x_7 - _Z10rmm_kernelPKiS0_Piiii)
        .other          _Z10rmm_kernelPKiS0_Piiii,@"STO_CUDA_ENTRY STV_DEFAULT"
_Z10rmm_kernelPKiS0_Piiii:
.text._Z10rmm_kernelPKiS0_Piiii:
[----:B------:R-:W-:Y:S01]  /*0000*/  LDC R1, c[0x0][0x37c] ;  /* 0x0000df00ff017b82 */ /* 0x000fe20000000800 */
[----:B------:R-:W0:Y:S01]  /*0010*/  S2R R25, SR_CTAID.Y ;  /* 0x0000000000197919 */ /* 0x000e220000002600 */
[----:B------:R-:W1:Y:S01]  /*0020*/  LDCU UR4, c[0x0][0x398] ;  /* 0x00007300ff0477ac */ /* 0x000e620008000800 */
[----:B------:R-:W-:Y:S01]  /*0030*/  HFMA2 R27, -RZ, RZ, 0, 0 ;  /* 0x00000000ff1b7431 */ /* 0x000fe200000001ff */
[----:B------:R-:W0:Y:S01]  /*0040*/  S2R R0, SR_TID.Y ;  /* 0x0000000000007919 */ /* 0x000e220000002200 */
[----:B------:R-:W2:Y:S01]  /*0050*/  LDCU UR9, c[0x0][0x39c] ;  /* 0x00007380ff0977ac */ /* 0x000ea20008000800 */
[----:B------:R-:W3:Y:S01]  /*0060*/  S2R R5, SR_CTAID.X ;  /* 0x0000000000057919 */ /* 0x000ee20000002500 */
[----:B------:R-:W4:Y:S01]  /*0070*/  LDCU.64 UR10, c[0x0][0x358] ;  /* 0x00006b00ff0a77ac */ /* 0x000f220008000a00 */
[----:B------:R-:W3:Y:S01]  /*0080*/  S2R R2, SR_TID.X ;  /* 0x0000000000027919 */ /* 0x000ee20000002100 */
[----:B-1----:R-:W-:-:S04]  /*0090*/  ULEA.HI UR4, UR4, UR4, URZ, 0x1 ;  /* 0x0000000404047291 */ /* 0x002fc8000f8f08ff */
[----:B------:R-:W-:Y:S02]  /*00a0*/  USHF.R.S32.HI UR4, URZ, 0x1, UR4 ;  /* 0x00000001ff047899 */ /* 0x000fe40008011404 */
[----:B--2---:R-:W-:Y:S01]  /*00b0*/  UISETP.GE.AND UP0, UPT, UR9, 0x1, UPT ;  /* 0x000000010900788c */ /* 0x004fe2000bf06270 */
[----:B0-----:R-:W-:-:S04]  /*00c0*/  LEA R25, R25, R0, 0x4 ;  /* 0x0000000019197211 */ /* 0x001fc800078e20ff */
[----:B------:R-:W-:Y:S01]  /*00d0*/  ISETP.GE.AND P0, PT, R25, UR4, PT ;  /* 0x0000000419007c0c */ /* 0x000fe2000bf06270 */
[----:B---3--:R-:W-:-:S12]  /*00e0*/  IMAD R24, R5, 0x10, R2 ;  /* 0x0000001005187824 */ /* 0x008fd800078e0202 */
[----:B------:R-:W0:Y:S02]  /*00f0*/  @!P0 LDC R3, c[0x0][0x3a0] ;  /* 0x0000e800ff038b82 */ /* 0x000e240000000800 */
[----:B0-----:R-:W-:-:S04]  /*0100*/  @!P0 LEA.HI R3, R3, R3, RZ, 0x1 ;  /* 0x0000000303038211 */ /* 0x001fc800078f08ff */
[----:B------:R-:W-:-:S04]  /*0110*/  @!P0 SHF.R.S32.HI R3, RZ, 0x1, R3 ;  /* 0x00000001ff038819 */ /* 0x000fc80000011403 */
[----:B------:R-:W-:Y:S01]  /*0120*/  ISETP.LT.AND P0, PT, R24, R3, !P0 ;  /* 0x000000031800720c */ /* 0x000fe20004701270 */
[----:B----4-:R-:W-:-:S12]  /*0130*/  BRA.U !UP0, `(.L_x_0) ;  /* 0x0000000d08f47547 */ /* 0x010fd8000b800000 */
[----:B------:R-:W0:Y:S01]  /*0140*/  S2UR UR8, SR_CgaCtaId ;  /* 0x00000000000879c3 */ /* 0x000e220000008800 */
[----:B------:R-:W-:Y:S01]  /*0150*/  UMOV UR5, 0x400 ;  /* 0x0000040000057882 */ /* 0x000fe20000000000 */
[----:B------:R-:W-:Y:S02]  /*0160*/  UIADD3 UR4, UPT, UPT, UR9, 0xf, URZ ;  /* 0x0000000f09047890 */ /* 0x000fe4000fffe0ff */
[----:B------:R-:W-:Y:S01]  /*0170*/  IMAD R3, R25, UR9, RZ ;  /* 0x0000000919037c24 */ /* 0x000fe2000f8e02ff */
[----:B------:R-:W-:Y:S01]  /*0180*/  UIADD3 UR7, UPT, UPT, UR5, 0x800, URZ ;  /* 0x0000080005077890 */ /* 0x000fe2000fffe0ff */
[----:B------:R-:W-:Y:S01]  /*0190*/  IMAD.MOV.U32 R5, RZ, RZ, RZ ;  /* 0x000000ffff057224 */ /* 0x000fe200078e00ff */
[----:B------:R-:W-:Y:S01]  /*01a0*/  MOV R27, RZ ;  /* 0x000000ff001b7202 */ /* 0x000fe20000000f00 */
[----:B0-----:R-:W-:Y:S02]  /*01b0*/  ULEA UR6, UR8, UR5, 0x18 ;  /* 0x0000000508067291 */ /* 0x001fe4000f8ec0ff */
[----:B------:R-:W-:-:S02]  /*01c0*/  ULEA UR7, UR8, UR7, 0x18 ;  /* 0x0000000708077291 */ /* 0x000fc4000f8ec0ff */
[----:B------:R-:W-:Y:S02]  /*01d0*/  USHF.R.U32.HI UR5, URZ, 0x4, UR4 ;  /* 0x00000004ff057899 */ /* 0x000fe40008011604 */
[C---:B------:R-:W-:Y:S02]  /*01e0*/  LEA R7, R0.reuse, UR6, 0x7 ;  /* 0x0000000600077c11 */ /* 0x040fe4000f8e38ff */
[----:B------:R-:W-:-:S03]  /*01f0*/  LEA R9, R0, UR7, 0x7 ;  /* 0x0000000700097c11 */ /* 0x000fc6000f8e38ff */
[C---:B------:R-:W-:Y:S01]  /*0200*/  IMAD R6, R2.reuse, 0x4, R7 ;  /* 0x0000000402067824 */ /* 0x040fe200078e0207 */
[----:B------:R-:W-:-:S07]  /*0210*/  LEA R4, R2, R9, 0x3 ;  /* 0x0000000902047211 */ /* 0x000fce00078e18ff */
.L_x_5:
[----:B------:R-:W0:Y:S01]  /*0220*/  LDC R14, c[0x0][0x39c] ;  /* 0x0000e700ff0e7b82 */ /* 0x000e220000000800 */
[C---:B------:R-:W-:Y:S01]  /*0230*/  IMAD R11, R5.reuse, 0x10, R2 ;  /* 0x00000010050b7824 */ /* 0x040fe200078e0202 */
[----:B------:R-:W-:-:S04]  /*0240*/  LEA R15, R5, R0, 0x4 ;  /* 0x00000000050f7211 */ /* 0x000fc800078e20ff */
[-C--:B0-----:R-:W-:Y:S02]  /*0250*/  ISETP.GE.AND P1, PT, R11, R14.reuse, PT ;  /* 0x0000000e0b00720c */ /* 0x081fe40003f26270 */
[----:B------:R-:W-:-:S11]  /*0260*/  ISETP.GE.AND P2, PT, R15, R14, PT ;  /* 0x0000000e0f00720c */ /* 0x000fd60003f46270 */
[----:B------:R-:W0:Y:S01]  /*0270*/  @!P1 LDC.64 R8, c[0x0][0x380] ;  /* 0x0000e000ff089b82 */ /* 0x000e220000000a00 */
[----:B------:R-:W-:Y:S01]  /*0280*/  @!P1 IMAD R11, R3, 0x2, R11 ;  /* 0x00000002030b9824 */ /* 0x000fe200078e020b */
[----:B------:R-:W-:-:S06]  /*0290*/  @!P2 SHF.L.U32 R10, R24, 0x1, RZ ;  /* 0x00000001180aa819 */ /* 0x000fcc00000006ff */
[----:B------:R-:W1:Y:S08]  /*02a0*/  @!P2 LDC R16, c[0x0][0x3a0] ;  /* 0x0000e800ff10ab82 */ /* 0x000e700000000800 */
[----:B------:R-:W2:Y:S01]  /*02b0*/  @!P2 LDC.64 R12, c[0x0][0x388] ;  /* 0x0000e200ff0cab82 */ /* 0x000ea20000000a00 */
[----:B0-----:R-:W-:-:S04]  /*02c0*/  @!P1 IMAD.WIDE R8, R11, 0x4, R8 ;  /* 0x000000040b089825 */ /* 0x001fc800078e0208 */
[----:B-1----:R-:W-:Y:S02]  /*02d0*/  @!P2 IMAD R15, R15, R16, R10 ;  /* 0x000000100f0fa224 */ /* 0x002fe400078e020a */
[----:B------:R-:W-:Y:S02]  /*02e0*/  @!P1 IMAD.WIDE.U32 R10, R14, 0x4, R8 ;  /* 0x000000040e0a9825 */ /* 0x000fe400078e0008 */
[----:B------:R0:W3:Y:S02]  /*02f0*/  @!P1 LDG.E.CONSTANT R9, desc[UR10][R8.64] ;  /* 0x0000000a08099981 */ /* 0x0000e4000c1e9900 */
[----:B--2---:R-:W-:Y:S02]  /*0300*/  @!P2 IMAD.WIDE R12, R15, 0x4, R12 ;  /* 0x000000040f0ca825 */ /* 0x004fe400078e020c */
[----:B------:R-:W2:Y:S04]  /*0310*/  @!P1 LDG.E.CONSTANT R15, desc[UR10][R10.64] ;  /* 0x0000000a0a0f9981 */ /* 0x000ea8000c1e9900 */
[----:B------:R-:W4:Y:S04]  /*0320*/  @!P2 LDG.E.CONSTANT R17, desc[UR10][R12.64] ;  /* 0x0000000a0c11a981 */ /* 0x000f28000c1e9900 */
[----:B------:R-:W5:Y:S01]  /*0330*/  @!P2 LDG.E.CONSTANT R19, desc[UR10][R12.64+0x4] ;  /* 0x0000040a0c13a981 */ /* 0x000f62000c1e9900 */
[----:B------:R-:W-:-:S05]  /*0340*/  IMAD R14, R5, -0x10, R14 ;  /* 0xfffffff0050e7824 */ /* 0x000fca00078e020e */
[----:B------:R-:W-:Y:S01]  /*0350*/  VIMNMX R20, PT, PT, R14, 0x10, PT ;  /* 0x000000100e147848 */ /* 0x000fe20003fe0100 */
[----:B------:R-:W-:-:S03]  /*0360*/  VIADD R5, R5, 0x1 ;  /* 0x0000000105057836 */ /* 0x000fc60000000000 */
[----:B0-----:R-:W-:Y:S01]  /*0370*/  VIMNMX R8, PT, PT, R20, 0x4, !PT ;  /* 0x0000000414087848 */ /* 0x001fe20007fe0100 */
[----:B------:R-:W-:Y:S03]  /*0380*/  BSSY.RECONVERGENT B0, `(.L_x_1) ;  /* 0x00000d6000007945 */ /* 0x000fe60003800200 */
[----:B------:R-:W-:-:S04]  /*0390*/  IADD3 R8, PT, PT, R8, -0x1, RZ ;  /* 0xffffffff08087810 */ /* 0x000fc80007ffe0ff */
[----:B------:R-:W-:Y:S01]  /*03a0*/  LEA.HI R8, R8, 0x1, RZ, 0x1e ;  /* 0x0000000108087811 */ /* 0x000fe200078ff0ff */
[----:B---3--:R0:W-:Y:S01]  /*03b0*/  @!P1 STS [R6], R9 ;  /* 0x0000000906009388 */ /* 0x0081e20000000800 */
[----:B------:R-:W-:-:S03]  /*03c0*/  @P1 IMAD.MOV.U32 R15, RZ, RZ, RZ ;  /* 0x000000ffff0f1224 */ /* 0x000fc600078e00ff */
[----:B------:R0:W-:Y:S04]  /*03d0*/  @P1 STS [R6], RZ ;  /* 0x000000ff06001388 */ /* 0x0001e80000000800 */
[----:B--2---:R0:W-:Y:S01]  /*03e0*/  STS [R6+0x40], R15 ;  /* 0x0000400f06007388 */ /* 0x0041e20000000800 */
[----:B------:R-:W-:-:S03]  /*03f0*/  @P2 MOV R19, RZ ;  /* 0x000000ff00132202 */ /* 0x000fc60000000f00 */
[----:B----4-:R0:W-:Y:S04]  /*0400*/  @!P2 STS [R4], R17 ;  /* 0x000000110400a388 */ /* 0x0101e80000000800 */
[----:B------:R0:W-:Y:S01]  /*0410*/  @P2 STS [R4], RZ ;  /* 0x000000ff04002388 */ /* 0x0001e20000000800 */
[----:B------:R-:W-:-:S03]  /*0420*/  ISETP.LT.OR P2, PT, R14, 0x1, !P0 ;  /* 0x000000010e00780c */ /* 0x000fc60004741670 */
[----:B-----5:R0:W-:Y:S01]  /*0430*/  STS [R4+0x4], R19 ;  /* 0x0000041304007388 */ /* 0x0201e20000000800 */
[----:B------:R-:W-:Y:S01]  /*0440*/  BAR.SYNC.DEFER_BLOCKING 0x0 ;  /* 0x0000000000007b1d */ /* 0x000fe20000010000 */
[----:B------:R-:W-:-:S08]  /*0450*/  ISETP.NE.AND P1, PT, R5, UR5, PT ;  /* 0x0000000505007c0c */ /* 0x000fd0000bf25270 */
[----:B0-----:R-:W-:Y:S05]  /*0460*/  @P2 BRA `(.L_x_2) ;  /* 0x0000000c001c2947 */ /* 0x001fea0003800000 */
[----:B------:R-:W-:Y:S01]  /*0470*/  ISETP.GE.U32.AND P3, PT, R14, 0xd, PT ;  /* 0x0000000d0e00780c */ /* 0x000fe20003f66070 */
[----:B------:R-:W-:Y:S01]  /*0480*/  IMAD.MOV.U32 R22, RZ, RZ, RZ ;  /* 0x000000ffff167224 */ /* 0x000fe200078e00ff */
[----:B------:R-:W-:-:S04]  /*0490*/  LOP3.LUT R21, R8, 0x3, RZ, 0xc0, !PT ;  /* 0x0000000308157812 */ /* 0x000fc800078ec0ff */
[----:B------:R-:W-:-:S07]  /*04a0*/  ISETP.NE.AND P2, PT, R21, RZ, PT ;  /* 0x000000ff1500720c */ /* 0x000fce0003f45270 */
[----:B------:R-:W-:Y:S06]  /*04b0*/  @!P3 BRA `(.L_x_3) ;  /* 0x0000000400b8b947 */ /* 0x000fec0003800000 */
[----:B------:R-:W0:Y:S01]  /*04c0*/  S2R R10, SR_CgaCtaId ;  /* 0x00000000000a7919 */ /* 0x000e220000008800 */
[----:B------:R-:W-:Y:S01]  /*04d0*/  MOV R9, 0x400 ;  /* 0x0000040000097802 */ /* 0x000fe20000000f00 */
[----:B------:R-:W-:Y:S01]  /*04e0*/  IMAD.MOV.U32 R22, RZ, RZ, RZ ;  /* 0x000000ffff167224 */ /* 0x000fe200078e00ff */
[----:B------:R-:W-:Y:S01]  /*04f0*/  LOP3.LUT R18, R8, 0x7ffffffc, RZ, 0xc0, !PT ;  /* 0x7ffffffc08127812 */ /* 0x000fe200078ec0ff */
[----:B------:R-:W-:Y:S01]  /*0500*/  UMOV UR4, URZ ;  /* 0x000000ff00047c82 */ /* 0x000fe20008000000 */
[----:B------:R-:W-:-:S04]  /*0510*/  IADD3 R9, PT, PT, R9, 0x800, RZ ;  /* 0x0000080009097810 */ /* 0x000fc80007ffe0ff */
[----:B0-----:R-:W-:-:S07]  /*0520*/  LEA R19, R10, R9, 0x18 ;  /* 0x000000090a137211 */ /* 0x001fce00078ec0ff */
.L_x_4:
[C---:B------:R-:W-:Y:S01]  /*0530*/  IMAD R23, R22.reuse, 0x80, R19 ;  /* 0x0000008016177824 */ /* 0x040fe200078e0213 */
[C---:B------:R-:W-:Y:S01]  /*0540*/  LEA R26, R22.reuse, R7, 0x2 ;  /* 0x00000007161a7211 */ /* 0x040fe200078e10ff */
[----:B------:R-:W-:Y:S01]  /*0550*/  UIADD3 UR4, UPT, UPT, UR4, 0x4, URZ ;  /* 0x0000000404047890 */ /* 0x000fe2000fffe0ff */
[----:B------:R-:W-:Y:S02]  /*0560*/  IADD3 R29, PT, PT, R22, 0x2, RZ ;  /* 0x00000002161d7810 */ /* 0x000fe40007ffe0ff */
[----:B------:R-:W-:Y:S01]  /*0570*/  LEA R23, R2, R23, 0x3 ;  /* 0x0000001702177211 */ /* 0x000fe200078e18ff */
[----:B------:R-:W-:Y:S01]  /*0580*/  LDS.128 R8, [R26] ;  /* 0x000000001a087984 */ /* 0x000fe20000000c00 */
[----:B------:R-:W-:Y:S01]  /*0590*/  ISETP.GE.AND P4, PT, R29, R20, PT ;  /* 0x000000141d00720c */ /* 0x000fe20003f86270 */
[----:B------:R-:W-:Y:S02]  /*05a0*/  VIADD R29, R22, 0x6 ;  /* 0x00000006161d7836 */ /* 0x000fe40000000000 */
[----:B------:R-:W0:Y:S04]  /*05b0*/  LDS.128 R12, [R26+0x40] ;  /* 0x000040001a0c7984 */ /* 0x000e280000000c00 */
[----:B------:R-:W1:Y:S01]  /*05c0*/  LDS.64 R16, [R23] ;  /* 0x0000000017107984 */ /* 0x000e620000000a00 */
[----:B0-----:R-:W-:-:S05]  /*05d0*/  IMAD.IADD R8, R8, 0x1, R12 ;  /* 0x0000000108087824 */ /* 0x001fca00078e020c */
[----:B------:R-:W-:Y:S01]  /*05e0*/  @!P4 IADD3 R10, PT, PT, R10, R14, RZ ;  /* 0x0000000e0a0ac210 */ /* 0x000fe20007ffe0ff */
[----:B-1----:R-:W-:Y:S01]  /*05f0*/  IMAD R16, R16, R8, R27 ;  /* 0x0000000810107224 */ /* 0x002fe200078e021b */
[----:B------:R-:W-:-:S04]  /*0600*/  IADD3 R27, PT, PT, R22, 0x1, RZ ;  /* 0x00000001161b7810 */ /* 0x000fc80007ffe0ff */
[----:B------:R-:W-:Y:S01]  /*0610*/  ISETP.GE.AND P3, PT, R27, R20, PT ;  /* 0x000000141b00720c */ /* 0x000fe20003f66270 */
[----:B------:R-:W-:-:S12]  /*0620*/  IMAD R27, R8, R17, R16 ;  /* 0x00000011081b7224 */ /* 0x000fd800078e0210 */
[----:B------:R-:W0:Y:S01]  /*0630*/  @!P3 LDS.64 R16, [R23+0x80] ;  /* 0x000080001710b984 */ /* 0x000e220000000a00 */
[----:B------:R-:W-:Y:S01]  /*0640*/  @!P3 IMAD.IADD R8, R9, 0x1, R13 ;  /* 0x000000010908b824 */ /* 0x000fe200078e020d */
[----:B------:R-:W-:-:S04]  /*0650*/  IADD3 R9, PT, PT, R22, 0x3, RZ ;  /* 0x0000000316097810 */ /* 0x000fc80007ffe0ff */
[----:B------:R-:W-:-:S13]  /*0660*/  ISETP.GE.AND P5, PT, R9, R20, PT ;  /* 0x000000140900720c */ /* 0x000fda0003fa6270 */
[----:B------:R-:W-:Y:S01]  /*0670*/  @!P5 LDS.64 R12, [R23+0x180] ;  /* 0x00018000170cd984 */ /* 0x000fe20000000a00 */
[----:B------:R-:W-:Y:S02]  /*0680*/  @!P5 IMAD.IADD R14, R11, 0x1, R15 ;  /* 0x000000010b0ed824 */ /* 0x000fe400078e020f */
[----:B0-----:R-:W-:-:S04]  /*0690*/  @!P3 IMAD R16, R16, R8, R27 ;  /* 0x000000081010b224 */ /* 0x001fc800078e021b */
[----:B------:R-:W-:Y:S02]  /*06a0*/  @!P3 IMAD R27, R8, R17, R16 ;  /* 0x00000011081bb224 */ /* 0x000fe400078e0210 */
[----:B------:R-:W0:Y:S04]  /*06b0*/  @!P4 LDS.64 R8, [R23+0x100] ;  /* 0x000100001708c984 */ /* 0x000e280000000a00 */
[----:B------:R-:W-:Y:S01]  /*06c0*/  LDS.64 R16, [R23+0x200] ;  /* 0x0002000017107984 */ /* 0x000fe20000000a00 */
[----:B0-----:R-:W-:-:S04]  /*06d0*/  @!P4 IMAD R8, R8, R10, R27 ;  /* 0x0000000a0808c224 */ /* 0x001fc800078e021b */
[----:B------:R-:W-:Y:S01]  /*06e0*/  @!P4 IMAD R27, R10, R9, R8 ;  /* 0x000000090a1bc224 */ /* 0x000fe200078e0208 */
[----:B------:R-:W-:Y:S01]  /*06f0*/  ISETP.GE.AND P4, PT, R29, R20, PT ;  /* 0x000000141d00720c */ /* 0x000fe20003f86270 */
[----:B------:R-:W-:Y:S01]  /*0700*/  LDS.128 R8, [R26+0x10] ;  /* 0x000010001a087984 */ /* 0x000fe20000000c00 */
[----:B------:R-:W-:Y:S01]  /*0710*/  IADD3 R29, PT, PT, R22, 0xa, RZ ;  /* 0x0000000a161d7810 */ /* 0x000fe20007ffe0ff */
[----:B------:R-:W-:-:S04]  /*0720*/  @!P5 IMAD R12, R12, R14, R27 ;  /* 0x0000000e0c0cd224 */ /* 0x000fc800078e021b */
[----:B------:R-:W-:Y:S02]  /*0730*/  @!P5 IMAD R27, R14, R13, R12 ;  /* 0x0000000d0e1bd224 */ /* 0x000fe400078e020c */
[----:B------:R-:W0:Y:S02]  /*0740*/  LDS.128 R12, [R26+0x50] ;  /* 0x000050001a0c7984 */ /* 0x000e240000000c00 */
[----:B0-----:R-:W-:Y:S02]  /*0750*/  IADD3 R8, PT, PT, R8, R12, RZ ;  /* 0x0000000c08087210 */ /* 0x001fe40007ffe0ff */
[----:B------:R-:W-:-:S03]  /*0760*/  @!P4 IMAD.IADD R10, R10, 0x1, R14 ;  /* 0x000000010a0ac824 */ /* 0x000fc600078e020e */
[----:B------:R-:W-:Y:S01]  /*0770*/  IMAD R16, R16, R8, R27 ;  /* 0x0000000810107224 */ /* 0x000fe200078e021b */
[----:B------:R-:W-:-:S04]  /*0780*/  IADD3 R27, PT, PT, R22, 0x5, RZ ;  /* 0x00000005161b7810 */ /* 0x000fc80007ffe0ff */
[----:B------:R-:W-:Y:S01]  /*0790*/  ISETP.GE.AND P3, PT, R27, R20, PT ;  /* 0x000000141b00720c */ /* 0x000fe20003f66270 */
[----:B------:R-:W-:-:S12]  /*07a0*/  IMAD R27, R8, R17, R16 ;  /* 0x00000011081b7224 */ /* 0x000fd800078e0210 */
[----:B------:R-:W0:Y:S01]  /*07b0*/  @!P3 LDS.64 R16, [R23+0x280] ;  /* 0x000280001710b984 */ /* 0x000e220000000a00 */
[----:B------:R-:W-:Y:S02]  /*07c0*/  @!P3 IADD3 R8, PT, PT, R9, R13, RZ ;  /* 0x0000000d0908b210 */ /* 0x000fe40007ffe0ff */
[----:B------:R-:W-:-:S04]  /*07d0*/  IADD3 R9, PT, PT, R22, 0x7, RZ ;  /* 0x0000000716097810 */ /* 0x000fc80007ffe0ff */
[----:B------:R-:W-:-:S13]  /*07e0*/  ISETP.GE.AND P5, PT, R9, R20, PT ;  /* 0x000000140900720c */ /* 0x000fda0003fa6270 */
[----:B------:R-:W-:Y:S01]  /*07f0*/  @!P5 LDS.64 R12, [R23+0x380] ;  /* 0x00038000170cd984 */ /* 0x000fe20000000a00 */
[----:B------:R-:W-:Y:S01]  /*0800*/  @!P5 IADD3 R14, PT, PT, R11, R15, RZ ;  /* 0x0000000f0b0ed210 */ /* 0x000fe20007ffe0ff */
        /* <DEDUP_REMOVED lines=13> */
[----:B------:R-:W-:-:S03]  /*08e0*/  @!P4 IADD3 R10, PT, PT, R10, R14, RZ ;  /* 0x0000000e0a0ac210 */ /* 0x000fc60007ffe0ff */
[----:B------:R-:W-:Y:S02]  /*08f0*/  IMAD R16, R16, R8, R27 ;  /* 0x0000000810107224 */ /* 0x000fe400078e021b */
[----:B------:R-:W-:-:S05]  /*0900*/  VIADD R27, R22, 0x9 ;  /* 0x00000009161b7836 */ /* 0x000fca0000000000 */
[----:B------:R-:W-:Y:S01]  /*0910*/  ISETP.GE.AND P3, PT, R27, R20, PT ;  /* 0x000000141b00720c */ /* 0x000fe20003f66270 */
[----:B------:R-:W-:-:S12]  /*0920*/  IMAD R27, R8, R17, R16 ;  /* 0x00000011081b7224 */ /* 0x000fd800078e0210 */
[----:B------:R-:W0:Y:S01]  /*0930*/  @!P3 LDS.64 R16, [R23+0x480] ;  /* 0x000480001710b984 */ /* 0x000e220000000a00 */
[----:B------:R-:W-:Y:S01]  /*0940*/  @!P3 IADD3 R8, PT, PT, R9, R13, RZ ;  /* 0x0000000d0908b210 */ /* 0x000fe20007ffe0ff */
[----:B------:R-:W-:-:S05]  /*0950*/  VIADD R9, R22, 0xb ;  /* 0x0000000b16097836 */ /* 0x000fca0000000000 */
        /* <DEDUP_REMOVED lines=11> */
[----:B------:R-:W-:Y:S02]  /*0a10*/  VIADD R29, R22, 0xf ;  /* 0x0000000f161d7836 */ /* 0x000fe40000000000 */
[----:B------:R-:W-:-:S03]  /*0a20*/  @!P5 IMAD R12, R12, R14, R27 ;  /* 0x0000000e0c0cd224 */ /* 0x000fc600078e021b */
[----:B------:R-:W-:Y:S01]  /*0a30*/  ISETP.GE.AND P3, PT, R29, R20, PT ;  /* 0x000000141d00720c */ /* 0x000fe20003f66270 */
[----:B------:R-:W-:Y:S02]  /*0a40*/  @!P5 IMAD R27, R14, R13, R12 ;  /* 0x0000000d0e1bd224 */ /* 0x000fe400078e020c */
[----:B------:R-:W0:Y:S02]  /*0a50*/  LDS.128 R12, [R26+0x70] ;  /* 0x000070001a0c7984 */ /* 0x000e240000000c00 */
[----:B0-----:R-:W-:Y:S01]  /*0a60*/  IMAD.IADD R8, R8, 0x1, R12 ;  /* 0x0000000108087824 */ /* 0x001fe200078e020c */
[----:B------:R-:W-:-:S07]  /*0a70*/  @!P4 IADD3 R26, PT, PT, R9, R13, RZ ;  /* 0x0000000d091ac210 */ /* 0x000fce0007ffe0ff */
[----:B------:R-:W-:Y:S01]  /*0a80*/  @!P3 LDS.64 R12, [R23+0x780] ;  /* 0x00078000170cb984 */ /* 0x000fe20000000a00 */
[----:B------:R-:W-:Y:S01]  /*0a90*/  IMAD R16, R16, R8, R27 ;  /* 0x0000000810107224 */ /* 0x000fe200078e021b */
[C---:B------:R-:W-:Y:S02]  /*0aa0*/  IADD3 R27, PT, PT, R22.reuse, 0xe, RZ ;  /* 0x0000000e161b7810 */ /* 0x040fe40007ffe0ff */
[----:B------:R-:W-:Y:S02]  /*0ab0*/  IADD3 R22, PT, PT, R22, 0x10, RZ ;  /* 0x0000001016167810 */ /* 0x000fe40007ffe0ff */
[----:B------:R-:W-:Y:S01]  /*0ac0*/  ISETP.GE.AND P5, PT, R27, R20, PT ;  /* 0x000000141b00720c */ /* 0x000fe20003fa6270 */
[----:B------:R-:W-:Y:S02]  /*0ad0*/  IMAD R27, R8, R17, R16 ;  /* 0x00000011081b7224 */ /* 0x000fe400078e0210 */
[----:B------:R-:W0:Y:S10]  /*0ae0*/  @!P4 LDS.64 R16, [R23+0x680] ;  /* 0x000680001710c984 */ /* 0x000e340000000a00 */
[----:B------:R-:W1:Y:S01]  /*0af0*/  @!P5 LDS.64 R8, [R23+0x700] ;  /* 0x000700001708d984 */ /* 0x000e620000000a00 */
[----:B------:R-:W-:Y:S01]  /*0b00*/  @!P5 IADD3 R10, PT, PT, R10, R14, RZ ;  /* 0x0000000e0a0ad210 */ /* 0x000fe20007ffe0ff */
[----:B------:R-:W-:-:S02]  /*0b10*/  @!P3 IMAD.IADD R14, R11, 0x1, R15 ;  /* 0x000000010b0eb824 */ /* 0x000fc400078e020f */
[----:B0-----:R-:W-:-:S04]  /*0b20*/  @!P4 IMAD R16, R16, R26, R27 ;  /* 0x0000001a1010c224 */ /* 0x001fc800078e021b */
[----:B------:R-:W-:Y:S01]  /*0b30*/  @!P4 IMAD R27, R26, R17, R16 ;  /* 0x000000111a1bc224 */ /* 0x000fe200078e0210 */
[----:B------:R-:W-:-:S03]  /*0b40*/  ISETP.NE.AND P4, PT, R18, UR4, PT ;  /* 0x0000000412007c0c */ /* 0x000fc6000bf85270 */
[----:B-1----:R-:W-:-:S04]  /*0b50*/  @!P5 IMAD R8, R8, R10, R27 ;  /* 0x0000000a0808d224 */ /* 0x002fc800078e021b */
[----:B------:R-:W-:-:S04]  /*0b60*/  @!P5 IMAD R27, R10, R9, R8 ;  /* 0x000000090a1bd224 */ /* 0x000fc800078e0208 */
[----:B------:R-:W-:-:S04]  /*0b70*/  @!P3 IMAD R12, R12, R14, R27 ;  /* 0x0000000e0c0cb224 */ /* 0x000fc800078e021b */
[----:B------:R-:W-:Y:S01]  /*0b80*/  @!P3 IMAD R27, R14, R13, R12 ;  /* 0x0000000d0e1bb224 */ /* 0x000fe200078e020c */
[----:B------:R-:W-:Y:S06]  /*0b90*/  @P4 BRA `(.L_x_4) ;  /* 0xfffffff800644947 */ /* 0x000fec000383ffff */
.L_x_3:
[----:B------:R-:W-:Y:S05]  /*0ba0*/  @!P2 BRA `(.L_x_2) ;  /* 0x00000004004ca947 */ /* 0x000fea0003800000 */
[----:B------:R-:W0:Y:S01]  /*0bb0*/  S2R R9, SR_CgaCtaId ;  /* 0x0000000000097919 */ /* 0x000e220000008800 */
[----:B------:R-:W-:Y:S01]  /*0bc0*/  MOV R8, 0x400 ;  /* 0x0000040000087802 */ /* 0x000fe20000000f00 */
[----:B------:R-:W-:-:S03]  /*0bd0*/  IMAD R23, R22, 0x4, R7 ;  /* 0x0000000416177824 */ /* 0x000fc600078e0207 */
[----:B------:R-:W-:Y:S02]  /*0be0*/  IADD3 R8, PT, PT, R8, 0x800, RZ ;  /* 0x0000080008087810 */ /* 0x000fe40007ffe0ff */
[----:B------:R-:W-:Y:S02]  /*0bf0*/  LDS.128 R12, [R23+0x40] ;  /* 0x00004000170c7984 */ /* 0x000fe40000000c00 */
[----:B0-----:R-:W-:-:S04]  /*0c00*/  LEA R9, R9, R8, 0x18 ;  /* 0x0000000809097211 */ /* 0x001fc800078ec0ff */
[----:B------:R-:W-:Y:S02]  /*0c10*/  LEA R17, R22, R9, 0x7 ;  /* 0x0000000916117211 */ /* 0x000fe400078e38ff */
[----:B------:R-:W0:Y:S02]  /*0c20*/  LDS.128 R8, [R23] ;  /* 0x0000000017087984 */ /* 0x000e240000000c00 */
[----:B------:R-:W-:Y:S01]  /*0c30*/  LEA R26, R2, R17, 0x3 ;  /* 0x00000011021a7211 */ /* 0x000fe200078e18ff */
[----:B------:R-:W-:-:S04]  /*0c40*/  VIADD R17, R22, 0x1 ;  /* 0x0000000116117836 */ /* 0x000fc80000000000 */
[----:B------:R-:W1:Y:S01]  /*0c50*/  LDS.64 R18, [R26] ;  /* 0x000000001a127984 */ /* 0x000e620000000a00 */
[----:B------:R-:W-:Y:S02]  /*0c60*/  ISETP.GE.AND P2, PT, R17, R20, PT ;  /* 0x000000141100720c */ /* 0x000fe40003f46270 */
[----:B------:R-:W-:-:S04]  /*0c70*/  IADD3 R17, PT, PT, R22, 0x2, RZ ;  /* 0x0000000216117810 */ /* 0x000fc80007ffe0ff */
[----:B------:R-:W-:-:S07]  /*0c80*/  ISETP.GE.AND P3, PT, R17, R20, PT ;  /* 0x000000141100720c */ /* 0x000fce0003f66270 */
[----:B------:R-:W2:Y:S01]  /*0c90*/  @!P2 LDS.64 R16, [R26+0x80] ;  /* 0x000080001a10a984 */ /* 0x000ea20000000a00 */
[----:B0-----:R-:W-:Y:S02]  /*0ca0*/  IADD3 R8, PT, PT, R8, R12, RZ ;  /* 0x0000000c08087210 */ /* 0x001fe40007ffe0ff */
[----:B------:R-:W-:-:S03]  /*0cb0*/  @!P2 IADD3 R12, PT, PT, R9, R13, RZ ;  /* 0x0000000d090ca210 */ /* 0x000fc60007ffe0ff */
[----:B------:R-:W-:Y:S01]  /*0cc0*/  @!P3 IADD3 R10, PT, PT, R10, R14, RZ ;  /* 0x0000000e0a0ab210 */ /* 0x000fe20007ffe0ff */
[----:B-1----:R-:W-:Y:S02]  /*0cd0*/  IMAD R18, R18, R8, R27 ;  /* 0x0000000812127224 */ /* 0x002fe400078e021b */
[----:B------:R-:W-:-:S05]  /*0ce0*/  VIADD R27, R22, 0x3 ;  /* 0x00000003161b7836 */ /* 0x000fca0000000000 */
[----:B------:R-:W-:Y:S01]  /*0cf0*/  ISETP.GE.AND P4, PT, R27, R20, PT ;  /* 0x000000141b00720c */ /* 0x000fe20003f86270 */
[----:B------:R-:W-:Y:S02]  /*0d00*/  IMAD R27, R8, R19, R18 ;  /* 0x00000013081b7224 */ /* 0x000fe400078e0212 */
[----:B------:R-:W0:Y:S02]  /*0d10*/  @!P3 LDS.64 R18, [R26+0x100] ;  /* 0x000100001a12b984 */ /* 0x000e240000000a00 */
[----:B--2---:R-:W-:-:S04]  /*0d20*/  @!P2 IMAD R16, R16, R12, R27 ;  /* 0x0000000c1010a224 */ /* 0x004fc800078e021b */
[----:B------:R-:W-:Y:S01]  /*0d30*/  @!P2 IMAD R27, R12, R17, R16 ;  /* 0x000000110c1ba224 */ /* 0x000fe200078e0210 */
[----:B------:R-:W-:-:S03]  /*0d40*/  ISETP.NE.AND P2, PT, R21, 0x1, PT ;  /* 0x000000011500780c */ /* 0x000fc60003f45270 */
[----:B------:R-:W1:Y:S01]  /*0d50*/  @!P4 LDS.64 R8, [R26+0x180] ;  /* 0x000180001a08c984 */ /* 0x000e620000000a00 */
[----:B------:R-:W-:Y:S02]  /*0d60*/  @!P4 IMAD.IADD R12, R11, 0x1, R15 ;  /* 0x000000010b0cc824 */ /* 0x000fe400078e020f */
[----:B0-----:R-:W-:-:S04]  /*0d70*/  @!P3 IMAD R18, R18, R10, R27 ;  /* 0x0000000a1212b224 */ /* 0x001fc800078e021b */
[----:B------:R-:W-:-:S04]  /*0d80*/  @!P3 IMAD R27, R10, R19, R18 ;  /* 0x000000130a1bb224 */ /* 0x000fc800078e0212 */
[----:B-1----:R-:W-:-:S04]  /*0d90*/  @!P4 IMAD R8, R8, R12, R27 ;  /* 0x0000000c0808c224 */ /* 0x002fc800078e021b */
[----:B------:R-:W-:Y:S01]  /*0da0*/  @!P4 IMAD R27, R12, R9, R8 ;  /* 0x000000090c1bc224 */ /* 0x000fe200078e0208 */
[----:B------:R-:W-:Y:S06]  /*0db0*/  @!P2 BRA `(.L_x_2) ;  /* 0x0000000000c8a947 */ /* 0x000fec0003800000 */
[----:B------:R-:W-:Y:S01]  /*0dc0*/  LDS.128 R8, [R23+0x10] ;  /* 0x0000100017087984 */ /* 0x000fe20000000c00 */
[----:B------:R-:W-:-:S03]  /*0dd0*/  IADD3 R17, PT, PT, R22, 0x5, RZ ;  /* 0x0000000516117810 */ /* 0x000fc60007ffe0ff */
[----:B------:R-:W0:Y:S01]  /*0de0*/  LDS.128 R12, [R23+0x50] ;  /* 0x00005000170c7984 */ /* 0x000e220000000c00 */
[-C--:B------:R-:W-:Y:S01]  /*0df0*/  ISETP.GE.AND P2, PT, R17, R20.reuse, PT ;  /* 0x000000141100720c */ /* 0x080fe20003f46270 */
[----:B------:R-:W-:Y:S02]  /*0e00*/  VIADD R17, R22, 0x6 ;  /* 0x0000000616117836 */ /* 0x000fe40000000000 */
[----:B------:R-:W1:Y:S03]  /*0e10*/  LDS.64 R18, [R26+0x200] ;  /* 0x000200001a127984 */ /* 0x000e660000000a00 */
[----:B------:R-:W-:-:S07]  /*0e20*/  ISETP.GE.AND P3, PT, R17, R20, PT ;  /* 0x000000141100720c */ /* 0x000fce0003f66270 */
[----:B------:R-:W2:Y:S01]  /*0e30*/  @!P2 LDS.64 R16, [R26+0x280] ;  /* 0x000280001a10a984 */ /* 0x000ea20000000a00 */
[----:B0-----:R-:W-:-:S05]  /*0e40*/  IADD3 R8, PT, PT, R8, R12, RZ ;  /* 0x0000000c08087210 */ /* 0x001fca0007ffe0ff */
[----:B------:R-:W-:Y:S01]  /*0e50*/  @!P3 IMAD.IADD R10, R10, 0x1, R14 ;  /* 0x000000010a0ab824 */ /* 0x000fe200078e020e */
[----:B------:R-:W-:Y:S01]  /*0e60*/  @!P2 IADD3 R12, PT, PT, R9, R13, RZ ;  /* 0x0000000d090ca210 */ /* 0x000fe20007ffe0ff */
[----:B-1----:R-:W-:Y:S01]  /*0e70*/  IMAD R18, R18, R8, R27 ;  /* 0x0000000812127224 */ /* 0x002fe200078e021b */
[----:B------:R-:W-:-:S04]  /*0e80*/  IADD3 R27, PT, PT, R22, 0x7, RZ ;  /* 0x00000007161b7810 */ /* 0x000fc80007ffe0ff */
[----:B------:R-:W-:Y:S01]  /*0e90*/  ISETP.GE.AND P4, PT, R27, R20, PT ;  /* 0x000000141b00720c */ /* 0x000fe20003f86270 */
[----:B------:R-:W-:Y:S02]  /*0ea0*/  IMAD R27, R8, R19, R18 ;  /* 0x00000013081b7224 */ /* 0x000fe400078e0212 */
[----:B------:R-:W0:Y:S02]  /*0eb0*/  @!P3 LDS.64 R18, [R26+0x300] ;  /* 0x000300001a12b984 */ /* 0x000e240000000a00 */
[----:B--2---:R-:W-:-:S04]  /*0ec0*/  @!P2 IMAD R16, R16, R12, R27 ;  /* 0x0000000c1010a224 */ /* 0x004fc800078e021b */
[----:B------:R-:W-:Y:S01]  /*0ed0*/  @!P2 IMAD R27, R12, R17, R16 ;  /* 0x000000110c1ba224 */ /* 0x000fe200078e0210 */
[----:B------:R-:W-:-:S03]  /*0ee0*/  ISETP.NE.AND P2, PT, R21, 0x2, PT ;  /* 0x000000021500780c */ /* 0x000fc60003f45270 */
[----:B------:R-:W1:Y:S01]  /*0ef0*/  @!P4 LDS.64 R8, [R26+0x380] ;  /* 0x000380001a08c984 */ /* 0x000e620000000a00 */
[----:B------:R-:W-:Y:S01]  /*0f00*/  @!P4 IADD3 R12, PT, PT, R11, R15, RZ ;  /* 0x0000000f0b0cc210 */ /* 0x000fe20007ffe0ff */
[----:B0-----:R-:W-:-:S04]  /*0f10*/  @!P3 IMAD R18, R18, R10, R27 ;  /* 0x0000000a1212b224 */ /* 0x001fc800078e021b */
[----:B------:R-:W-:-:S04]  /*0f20*/  @!P3 IMAD R27, R10, R19, R18 ;  /* 0x000000130a1bb224 */ /* 0x000fc800078e0212 */
[----:B-1----:R-:W-:-:S04]  /*0f30*/  @!P4 IMAD R8, R8, R12, R27 ;  /* 0x0000000c0808c224 */ /* 0x002fc800078e021b */
[----:B------:R-:W-:Y:S01]  /*0f40*/  @!P4 IMAD R27, R12, R9, R8 ;  /* 0x000000090c1bc224 */ /* 0x000fe200078e0208 */
[----:B------:R-:W-:Y:S06]  /*0f50*/  @!P2 BRA `(.L_x_2) ;  /* 0x000000000060a947 */ /* 0x000fec0003800000 */
[C---:B------:R-:W-:Y:S01]  /*0f60*/  IADD3 R17, PT, PT, R22.reuse, 0x9, RZ ;  /* 0x0000000916117810 */ /* 0x040fe20007ffe0ff */
[----:B------:R-:W-:Y:S01]  /*0f70*/  LDS.128 R8, [R23+0x20] ;  /* 0x0000200017087984 */ /* 0x000fe20000000c00 */
[C---:B------:R-:W-:Y:S01]  /*0f80*/  VIADD R19, R22.reuse, 0xa ;  /* 0x0000000a16137836 */ /* 0x040fe20000000000 */
[----:B------:R-:W-:Y:S02]  /*0f90*/  IADD3 R21, PT, PT, R22, 0xb, RZ ;  /* 0x0000000b16157810 */ /* 0x000fe40007ffe0ff */
[----:B------:R-:W0:Y:S01]  /*0fa0*/  LDS.128 R12, [R23+0x60] ;  /* 0x00006000170c7984 */ /* 0x000e220000000c00 */
[-C--:B------:R-:W-:Y:S02]  /*0fb0*/  ISETP.GE.AND P2, PT, R17, R20.reuse, PT ;  /* 0x000000141100720c */ /* 0x080fe40003f46270 */
[-C--:B------:R-:W-:Y:S01]  /*0fc0*/  ISETP.GE.AND P3, PT, R19, R20.reuse, PT ;  /* 0x000000141300720c */ /* 0x080fe20003f66270 */
[----:B------:R-:W1:Y:S01]  /*0fd0*/  LDS.64 R16, [R26+0x400] ;  /* 0x000400001a107984 */ /* 0x000e620000000a00 */
[----:B------:R-:W-:-:S09]  /*0fe0*/  ISETP.GE.AND P4, PT, R21, R20, PT ;  /* 0x000000141500720c */ /* 0x000fd20003f86270 */
[----:B------:R-:W2:Y:S04]  /*0ff0*/  @!P2 LDS.64 R18, [R26+0x480] ;  /* 0x000480001a12a984 */ /* 0x000ea80000000a00 */
[----:B------:R-:W3:Y:S04]  /*1000*/  @!P3 LDS.64 R20, [R26+0x500] ;  /* 0x000500001a14b984 */ /* 0x000ee80000000a00 */
[----:B------:R-:W4:Y:S01]  /*1010*/  @!P4 LDS.64 R22, [R26+0x580] ;  /* 0x000580001a16c984 */ /* 0x000f220000000a00 */
[----:B0-----:R-:W-:Y:S01]  /*1020*/  IADD3 R8, PT, PT, R8, R12, RZ ;  /* 0x0000000c08087210 */ /* 0x001fe20007ffe0ff */
[----:B------:R-:W-:Y:S01]  /*1030*/  @!P2 IMAD.IADD R12, R9, 0x1, R13 ;  /* 0x00000001090ca824 */ /* 0x000fe200078e020d */
[----:B------:R-:W-:-:S03]  /*1040*/  @!P3 IADD3 R10, PT, PT, R10, R14, RZ ;  /* 0x0000000e0a0ab210 */ /* 0x000fc60007ffe0ff */
[----:B-1----:R-:W-:-:S04]  /*1050*/  IMAD R16, R16, R8, R27 ;  /* 0x0000000810107224 */ /* 0x002fc800078e021b */
[----:B------:R-:W-:Y:S01]  /*1060*/  IMAD R27, R8, R17, R16 ;  /* 0x00000011081b7224 */ /* 0x000fe200078e0210 */
[----:B------:R-:W-:-:S03]  /*1070*/  @!P4 IADD3 R8, PT, PT, R11, R15, RZ ;  /* 0x0000000f0b08c210 */ /* 0x000fc60007ffe0ff */
[----:B--2---:R-:W-:-:S04]  /*1080*/  @!P2 IMAD R18, R18, R12, R27 ;  /* 0x0000000c1212a224 */ /* 0x004fc800078e021b */
[----:B------:R-:W-:-:S04]  /*1090*/  @!P2 IMAD R27, R12, R19, R18 ;  /* 0x000000130c1ba224 */ /* 0x000fc800078e0212 */
[----:B---3--:R-:W-:-:S04]  /*10a0*/  @!P3 IMAD R20, R20, R10, R27 ;  /* 0x0000000a1414b224 */ /* 0x008fc800078e021b */
[----:B------:R-:W-:-:S04]  /*10b0*/  @!P3 IMAD R27, R10, R21, R20 ;  /* 0x000000150a1bb224 */ /* 0x000fc800078e0214 */
[----:B----4-:R-:W-:-:S04]  /*10c0*/  @!P4 IMAD R22, R22, R8, R27 ;  /* 0x000000081616c224 */ /* 0x010fc800078e021b */
[----:B------:R-:W-:-:S07]  /*10d0*/  @!P4 IMAD R27, R8, R23, R22 ;  /* 0x00000017081bc224 */ /* 0x000fce00078e0216 */
.L_x_2:
[----:B------:R-:W-:Y:S05]  /*10e0*/  BSYNC.RECONVERGENT B0 ;  /* 0x0000000000007941 */ /* 0x000fea0003800200 */
.L_x_1:
[----:B------:R-:W-:Y:S06]  /*10f0*/  BAR.SYNC.DEFER_BLOCKING 0x0 ;  /* 0x0000000000007b1d */ /* 0x000fec0000010000 */
[----:B------:R-:W-:Y:S05]  /*1100*/  @P1 BRA `(.L_x_5) ;  /* 0xfffffff000441947 */ /* 0x000fea000383ffff */
.L_x_0:
[----:B------:R-:W-:Y:S05]  /*1110*/  @!P0 EXIT ;  /* 0x000000000000894d */ /* 0x000fea0003800000 */
[----:B------:R-:W0:Y:S01]  /*1120*/  LDCU UR4, c[0x0][0x3a0] ;  /* 0x00007400ff0477ac */ /* 0x000e220008000800 */
[----:B------:R-:W1:Y:S01]  /*1130*/  LDC.64 R2, c[0x0][0x390] ;  /* 0x0000e400ff027b82 */ /* 0x000e620000000a00 */
[----:B0-----:R-:W-:-:S04]  /*1140*/  ULEA.HI UR4, UR4, UR4, URZ, 0x1 ;  /* 0x0000000404047291 */ /* 0x001fc8000f8f08ff */
[----:B------:R-:W-:-:S06]  /*1150*/  USHF.R.S32.HI UR4, URZ, 0x1, UR4 ;  /* 0x00000001ff047899 */ /* 0x000fcc0008011404 */
[----:B------:R-:W-:-:S04]  /*1160*/  IMAD R25, R25, UR4, R24 ;  /* 0x0000000419197c24 */ /* 0x000fc8000f8e0218 */
[----:B-1----:R-:W-:-:S05]  /*1170*/  IMAD.WIDE R2, R25, 0x4, R2 ;  /* 0x0000000419027825 */ /* 0x002fca00078e0202 */
[----:B------:R-:W-:Y:S01]  /*1180*/  STG.E desc[UR10][R2.64], R27 ;  /* 0x0000001b02007986 */ /* 0x000fe2000c10190a */
[----:B------:R-:W-:Y:S05]  /*1190*/  EXIT ;  /* 0x000000000000794d */ /* 0x000fea0003800000 */
.L_x_6:
[----:B------:R-:W-:-:S00]  /*11a0*/  BRA `(.L_x_6) ;  /* 0xfffffffc00fc7947 */ /* 0x000fc0000383ffff */
[----:B------:R-:W-:-:S00]  /*11b0*/  NOP ;  /* 0x0000000000007918 */ /* 0x000fc00000000000 */
        /* <DEDUP_REMOVED lines=12> */
.L_x_7:


//--------------------- .nv.shared._Z10rmm_kernelPKiS0_Piiii --------------------------
	.section	.nv.shared._Z10rmm_kernelPKiS0_Piiii,"aw",@nobits
	.sectionflags	@""
	.align	4
.nv.shared._Z10rmm_kernelPKiS0_Piiii:
	.zero		5120


//--------------------- .nv.shared.reserved.0     --------------------------
	.section	.nv.shared.reserved.0,"aw",@nobits
	.weak		__nv_reservedSMEM_offset_0_alias
	.size		__nv_reservedSMEM_offset_0_alias, 0, 64
	.other		__nv_reservedSMEM_offset_0_alias,@"STO_CUDA_RESERVED_SHARED STV_DEFAULT"
__nv_reservedSMEM_offset_0_alias:
	.zero		0
	.zero		64


//--------------------- .nv.constant0._Z10rmm_kernelPKiS0_Piiii --------------------------
	.section	.nv.constant0._Z10rmm_kernelPKiS0_Piiii,"a",@progbits
	.sectionflags	@""
	.align	4
.nv.constant0._Z10rmm_kernelPKiS0_Piiii:
	.zero		932


//--------------------- SYMBOLS --------------------------

	.type		.nv.reservedSmem.offset0,@object
	.size		.nv.reservedSmem.offset0,0x4
	.type		.nv.reservedSmem.cap,@object
	.size		.nv.reservedSmem.cap,0x4
